//
// Generated by NVIDIA NVVM Compiler
//
// Compiler Build ID: CL-36424714
// Cuda compilation tools, release 13.0, V13.0.88
// Based on NVVM 20.0.0
//

.version 9.0
.target sm_100
.address_size 64

	// .globl	_Z12exclusiveSumPj

.visible .entry _Z12exclusiveSumPj(
	.param .u64 .ptr .align 1 _Z12exclusiveSumPj_param_0
)
{
	.reg .b32 	%r<17>;
	.reg .b64 	%rd<5>;

	ld.param.u64 	%rd1, [_Z12exclusiveSumPj_param_0];
	mov.u32 	%r1, %tid.x;
	shl.b32 	%r2, %r1, 3;
	cvta.to.global.u64 	%rd2, %rd1;
	mul.wide.u32 	%rd3, %r2, 4;
	add.s64 	%rd4, %rd2, %rd3;
	ld.global.u32 	%r3, [%rd4];
	mov.b32 	%r4, 0;
	st.global.u32 	[%rd4], %r4;
	ld.global.u32 	%r5, [%rd4+4];
	st.global.u32 	[%rd4+4], %r3;
	add.s32 	%r6, %r5, %r3;
	ld.global.u32 	%r7, [%rd4+8];
	st.global.u32 	[%rd4+8], %r6;
	add.s32 	%r8, %r7, %r6;
	ld.global.u32 	%r9, [%rd4+12];
	st.global.u32 	[%rd4+12], %r8;
	add.s32 	%r10, %r9, %r8;
	ld.global.u32 	%r11, [%rd4+16];
	st.global.u32 	[%rd4+16], %r10;
	add.s32 	%r12, %r11, %r10;
	ld.global.u32 	%r13, [%rd4+20];
	st.global.u32 	[%rd4+20], %r12;
	add.s32 	%r14, %r13, %r12;
	ld.global.u32 	%r15, [%rd4+24];
	st.global.u32 	[%rd4+24], %r14;
	add.s32 	%r16, %r15, %r14;
	st.global.u32 	[%rd4+28], %r16;
	ret;

}


// ===== COMPILED SASS (sm_100) =====

	.target	sm_100

	.elftype	@"ET_EXEC"


//--------------------- .note.nv.tkinfo           --------------------------
	.section	.note.nv.tkinfo,"",@"SHT_NOTE"
	.sectionflags	@"SHF_NOTE_NV_TKINFO"
	.tkinfo
        /*0018*/ 	.word	0x00000002
        /*0030*/ 	.string	""
        /*0030*/ 	.string	"ptxas"
        /*0030*/ 	.string	"Cuda compilation tools, release 13.0, V13.0.88"
        /*0030*/ 	.string	"Build cuda_13.0.r13.0/compiler.36424714_0"
        /*0030*/ 	.string	"-arch sm_100 -m 64 "



//--------------------- .note.nv.cuinfo           --------------------------
	.section	.note.nv.cuinfo,"",@"SHT_NOTE"
	.sectionflags	@"SHF_NOTE_NV_CUINFO"
        /*0018*/ 	.short	0x0002
        /*001a*/ 	.short	0x0064
        /*001c*/ 	.short	0x0082
	.zero		2


//--------------------- .nv.info                  --------------------------
	.section	.nv.info,"",@"SHT_CUDA_INFO"
	.align	4


	//----- nvinfo : EIATTR_REGCOUNT
	.align		4
        /*0000*/ 	.byte	0x04, 0x2f
        /*0002*/ 	.short	(.L_1 - .L_0)
	.align		4
.L_0:
        /*0004*/ 	.word	index@(_Z12exclusiveSumPj)
        /*0008*/ 	.word	0x00000014


	//----- nvinfo : EIATTR_FRAME_SIZE
	.align		4
.L_1:
        /*000c*/ 	.byte	0x04, 0x11
        /*000e*/ 	.short	(.L_3 - .L_2)
	.align		4
.L_2:
        /*0010*/ 	.word	index@(_Z12exclusiveSumPj)
        /*0014*/ 	.word	0x00000000


	//----- nvinfo : EIATTR_MIN_STACK_SIZE
	.align		4
.L_3:
        /*0018*/ 	.byte	0x04, 0x12
        /*001a*/ 	.short	(.L_5 - .L_4)
	.align		4
.L_4:
        /*001c*/ 	.word	index@(_Z12exclusiveSumPj)
        /*0020*/ 	.word	0x00000000
.L_5:


//--------------------- .nv.compat                --------------------------
	.section	.nv.compat,"",@"SHT_CUDA_COMPAT_INFO"
	.align	4
        /*0000*/ 	.byte	0x02, 0x09, 0x00, 0x00, 0x02, 0x02, 0x01, 0x00, 0x02, 0x05, 0x05, 0x00, 0x03, 0x07, 0x01, 0x01
        /*0010*/ 	.byte	0x02, 0x03, 0x00, 0x00, 0x02, 0x06, 0x01, 0x00, 0x04, 0x0b, 0x08, 0x00, 0x09, 0x00, 0x00, 0x00
        /*0020*/ 	.byte	0x00, 0x00, 0x00, 0x00


//--------------------- .nv.info._Z12exclusiveSumPj --------------------------
	.section	.nv.info._Z12exclusiveSumPj,"",@"SHT_CUDA_INFO"
	.sectionflags	@""
	.align	4


	//----- nvinfo : EIATTR_CUDA_API_VERSION
	.align		4
        /*0000*/ 	.byte	0x04, 0x37
        /*0002*/ 	.short	(.L_7 - .L_6)
.L_6:
        /*0004*/ 	.word	0x00000082


	//----- nvinfo : EIATTR_KPARAM_INFO
	.align		4
.L_7:
        /*0008*/ 	.byte	0x04, 0x17
        /*000a*/ 	.short	(.L_9 - .L_8)
.L_8:
        /*000c*/ 	.word	0x00000000
        /*0010*/ 	.short	0x0000
        /*0012*/ 	.short	0x0000
        /*0014*/ 	.byte	0x00, 0xf5, 0x21, 0x00


	//----- nvinfo : EIATTR_SPARSE_MMA_MASK
	.align		4
.L_9:
        /*0018*/ 	.byte	0x03, 0x50
        /*001a*/ 	.short	0x0000


	//----- nvinfo : EIATTR_MAXREG_COUNT
	.align		4
        /*001c*/ 	.byte	0x03, 0x1b
        /*001e*/ 	.short	0x00ff


	//----- nvinfo : EIATTR_MERCURY_ISA_VERSION
	.align		4
        /*0020*/ 	.byte	0x03, 0x5f
        /*0022*/ 	.short	0x0101


	//----- nvinfo : EIATTR_VRC_CTA_INIT_COUNT
	.align		4
        /*0024*/ 	.byte	0x02, 0x4a
	.zero		1
	.zero		1


	//----- nvinfo : EIATTR_EXIT_INSTR_OFFSETS
	.align		4
        /*0028*/ 	.byte	0x04, 0x1c
        /*002a*/ 	.short	(.L_11 - .L_10)


	//   ....[0]....
.L_10:
        /*002c*/ 	.word	0x000001b0


	//----- nvinfo : EIATTR_CBANK_PARAM_SIZE
	.align		4
.L_11:
        /*0030*/ 	.byte	0x03, 0x19
        /*0032*/ 	.short	0x0008


	//----- nvinfo : EIATTR_PARAM_CBANK
	.align		4
        /*0034*/ 	.byte	0x04, 0x0a
        /*0036*/ 	.short	(.L_13 - .L_12)
	.align		4
.L_12:
        /*0038*/ 	.word	index@(.nv.constant0._Z12exclusiveSumPj)
        /*003c*/ 	.short	0x0380
        /*003e*/ 	.short	0x0008


	//----- nvinfo : EIATTR_SW_WAR
	.align		4
.L_13:
        /*0040*/ 	.byte	0x04, 0x36
        /*0042*/ 	.short	(.L_15 - .L_14)
.L_14:
        /*0044*/ 	.word	0x00000008
.L_15:


//--------------------- .nv.callgraph             --------------------------
	.section	.nv.callgraph,"",@"SHT_CUDA_CALLGRAPH"
	.align	4
	.sectionentsize	8
	.align		4
        /*0000*/ 	.word	0x00000000
	.align		4
        /*0004*/ 	.word	0xffffffff
	.align		4
        /*0008*/ 	.word	0x00000000
	.align		4
        /*000c*/ 	.word	0xfffffffe
	.align		4
        /*0010*/ 	.word	0x00000000
	.align		4
        /*0014*/ 	.word	0xfffffffd
	.align		4
        /*0018*/ 	.word	0x00000000
	.align		4
        /*001c*/ 	.word	0xfffffffc


//--------------------- .text._Z12exclusiveSumPj  --------------------------
	.section	.text._Z12exclusiveSumPj,"ax",@progbits
	.align	128
        .global         _Z12exclusiveSumPj
        .type           _Z12exclusiveSumPj,@function
        .size           _Z12exclusiveSumPj,(.L_x_1 - _Z12exclusiveSumPj)
        .other          _Z12exclusiveSumPj,@"STO_CUDA_ENTRY STV_DEFAULT"
_Z12exclusiveSumPj:
.text._Z12exclusiveSumPj:
[----:B------:R-:W-:Y:S01]  /*0000*/  LDC R1, c[0x0][0x37c] ;  /* 0x0000df00ff017b82 */ /* 0x000fe20000000800 */
[----:B------:R-:W0:Y:S07]  /*0010*/  S2R R5, SR_TID.X ;  /* 0x0000000000057919 */ /* 0x000e2e0000002100 */
[----:B------:R-:W1:Y:S01]  /*0020*/  LDC.64 R2, c[0x0][0x380] ;  /* 0x0000e000ff027b82 */ /* 0x000e620000000a00 */
[----:B------:R-:W2:Y:S01]  /*0030*/  LDCU.64 UR4, c[0x0][0x358] ;  /* 0x00006b00ff0477ac */ /* 0x000ea20008000a00 */
[----:B0-----:R-:W-:-:S05]  /*0040*/  SHF.L.U32 R5, R5, 0x3, RZ ;  /* 0x0000000305057819 */ /* 0x001fca00000006ff */
[----:B-1----:R-:W-:-:S05]  /*0050*/  IMAD.WIDE.U32 R2, R5, 0x4, R2 ;  /* 0x0000000405027825 */ /* 0x002fca00078e0002 */
[----:B--2---:R-:W2:Y:S04]  /*0060*/  LDG.E R5, desc[UR4][R2.64] ;  /* 0x0000000402057981 */ /* 0x004ea8000c1e1900 */
[----:B------:R-:W3:Y:S04]  /*0070*/  LDG.E R0, desc[UR4][R2.64+0x4] ;  /* 0x0000040402007981 */ /* 0x000ee8000c1e1900 */
[----:B------:R-:W4:Y:S04]  /*0080*/  LDG.E R4, desc[UR4][R2.64+0x8] ;  /* 0x0000080402047981 */ /* 0x000f28000c1e1900 */
[----:B------:R-:W5:Y:S04]  /*0090*/  LDG.E R6, desc[UR4][R2.64+0xc] ;  /* 0x00000c0402067981 */ /* 0x000f68000c1e1900 */
[----:B------:R-:W5:Y:S04]  /*00a0*/  LDG.E R8, desc[UR4][R2.64+0x10] ;  /* 0x0000100402087981 */ /* 0x000f68000c1e1900 */
[----:B------:R-:W5:Y:S04]  /*00b0*/  LDG.E R10, desc[UR4][R2.64+0x14] ;  /* 0x00001404020a7981 */ /* 0x000f68000c1e1900 */
[----:B------:R-:W5:Y:S04]  /*00c0*/  LDG.E R12, desc[UR4][R2.64+0x18] ;  /* 0x00001804020c7981 */ /* 0x000f68000c1e1900 */
[----:B------:R-:W-:Y:S04]  /*00d0*/  STG.E desc[UR4][R2.64], RZ ;  /* 0x000000ff02007986 */ /* 0x000fe8000c101904 */
[----:B--2---:R-:W-:Y:S01]  /*00e0*/  STG.E desc[UR4][R2.64+0x4], R5 ;  /* 0x0000040502007986 */ /* 0x004fe2000c101904 */
[----:B---3--:R-:W-:-:S05]  /*00f0*/  IADD3 R7, PT, PT, R5, R0, RZ ;  /* 0x0000000005077210 */ /* 0x008fca0007ffe0ff */
[----:B----4-:R-:W-:Y:S01]  /*0100*/  IMAD.IADD R9, R7, 0x1, R4 ;  /* 0x0000000107097824 */ /* 0x010fe200078e0204 */
[----:B------:R-:W-:Y:S04]  /*0110*/  STG.E desc[UR4][R2.64+0x8], R7 ;  /* 0x0000080702007986 */ /* 0x000fe8000c101904 */
[----:B-----5:R-:W-:Y:S01]  /*0120*/  IADD3 R11, PT, PT, R9, R6, RZ ;  /* 0x00000006090b7210 */ /* 0x020fe20007ffe0ff */
[----:B------:R-:W-:Y:S04]  /*0130*/  STG.E desc[UR4][R2.64+0xc], R9 ;  /* 0x00000c0902007986 */ /* 0x000fe8000c101904 */
[----:B------:R-:W-:Y:S01]  /*0140*/  IMAD.IADD R13, R11, 0x1, R8 ;  /* 0x000000010b0d7824 */ /* 0x000fe200078e0208 */
[----:B------:R-:W-:Y:S04]  /*0150*/  STG.E desc[UR4][R2.64+0x10], R11 ;  /* 0x0000100b02007986 */ /* 0x000fe8000c101904 */
[----:B------:R-:W-:Y:S01]  /*0160*/  IADD3 R15, PT, PT, R13, R10, RZ ;  /* 0x0000000a0d0f7210 */ /* 0x000fe20007ffe0ff */
[----:B------:R-:W-:Y:S04]  /*0170*/  STG.E desc[UR4][R2.64+0x14], R13 ;  /* 0x0000140d02007986 */ /* 0x000fe8000c101904 */
[----:B------:R-:W-:Y:S01]  /*0180*/  IMAD.IADD R17, R15, 0x1, R12 ;  /* 0x000000010f117824 */ /* 0x000fe200078e020c */
[----:B------:R-:W-:Y:S04]  /*0190*/  STG.E desc[UR4][R2.64+0x18], R15 ;  /* 0x0000180f02007986 */ /* 0x000fe8000c101904 */
[----:B------:R-:W-:Y:S01]  /*01a0*/  STG.E desc[UR4][R2.64+0x1c], R17 ;  /* 0x00001c1102007986 */ /* 0x000fe2000c101904 */
[----:B------:R-:W-:Y:S05]  /*01b0*/  EXIT ;  /* 0x000000000000794d */ /* 0x000fea0003800000 */
.L_x_0:
[----:B------:R-:W-:-:S00]  /*01c0*/  BRA `(.L_x_0) ;  /* 0xfffffffc00fc7947 */ /* 0x000fc0000383ffff */
[----:B------:R-:W-:-:S00]  /*01d0*/  NOP ;  /* 0x0000000000007918 */ /* 0x000fc00000000000 */
        /* <DEDUP_REMOVED lines=10> */
.L_x_1:


//--------------------- .nv.shared.reserved.0     --------------------------
	.section	.nv.shared.reserved.0,"aw",@nobits
	.weak		__nv_reservedSMEM_offset_0_alias
	.size		__nv_reservedSMEM_offset_0_alias, 0, 64
	.other		__nv_reservedSMEM_offset_0_alias,@"STO_CUDA_RESERVED_SHARED STV_DEFAULT"
__nv_reservedSMEM_offset_0_alias:
	.zero		0
	.zero		64


//--------------------- .nv.constant0._Z12exclusiveSumPj --------------------------
	.section	.nv.constant0._Z12exclusiveSumPj,"a",@progbits
	.sectionflags	@""
	.align	4
.nv.constant0._Z12exclusiveSumPj:
	.zero		904


//--------------------- SYMBOLS --------------------------

	.type		.nv.reservedSmem.offset0,@object
	.size		.nv.reservedSmem.offset0,0x4
